//
// Generated by NVIDIA NVVM Compiler
//
// Compiler Build ID: CL-36424714
// Cuda compilation tools, release 13.0, V13.0.88
// Based on NVVM 20.0.0
//

.version 9.0
.target sm_100
.address_size 64

	// .globl	_Z6kernelv
.extern .func  (.param .b32 func_retval0) vprintf
(
	.param .b64 vprintf_param_0,
	.param .b64 vprintf_param_1
)
;
.global .align 1 .b8 $str[4] = {37, 102, 10};
.global .align 1 .b8 $str$1[4] = {37, 100, 10};

.visible .entry _Z6kernelv()
{
	.local .align 8 .b8 	__local_depot0[8];
	.reg .b64 	%SP;
	.reg .b64 	%SPL;
	.reg .b32 	%r<6>;
	.reg .b64 	%rd<8>;

	mov.u64 	%SPL, __local_depot0;
	cvta.local.u64 	%SP, %SPL;
	add.u64 	%rd1, %SP, 0;
	add.u64 	%rd2, %SPL, 0;
	mov.b64 	%rd3, 4639590392087319675;
	st.local.u64 	[%rd2], %rd3;
	mov.u64 	%rd4, $str;
	cvta.global.u64 	%rd5, %rd4;
	{ // callseq 0, 0
	.param .b64 param0;
	st.param.b64 	[param0], %rd5;
	.param .b64 param1;
	st.param.b64 	[param1], %rd1;
	.param .b32 retval0;
	call.uni (retval0), 
	vprintf, 
	(
	param0, 
	param1
	);
	ld.param.b32 	%r1, [retval0];
	} // callseq 0
	mov.b32 	%r3, 5;
	st.local.u32 	[%rd2], %r3;
	mov.u64 	%rd6, $str$1;
	cvta.global.u64 	%rd7, %rd6;
	{ // callseq 1, 0
	.param .b64 param0;
	st.param.b64 	[param0], %rd7;
	.param .b64 param1;
	st.param.b64 	[param1], %rd1;
	.param .b32 retval0;
	call.uni (retval0), 
	vprintf, 
	(
	param0, 
	param1
	);
	ld.param.b32 	%r4, [retval0];
	} // callseq 1
	ret;

}


// ===== COMPILED SASS (sm_100) =====

	.target	sm_100

	.elftype	@"ET_EXEC"


//--------------------- .note.nv.tkinfo           --------------------------
	.section	.note.nv.tkinfo,"",@"SHT_NOTE"
	.sectionflags	@"SHF_NOTE_NV_TKINFO"
	.tkinfo
        /*0018*/ 	.word	0x00000002
        /*0030*/ 	.string	""
        /*0030*/ 	.string	"ptxas"
        /*0030*/ 	.string	"Cuda compilation tools, release 13.0, V13.0.88"
        /*0030*/ 	.string	"Build cuda_13.0.r13.0/compiler.36424714_0"
        /*0030*/ 	.string	"-arch sm_100 -m 64 "



//--------------------- .note.nv.cuinfo           --------------------------
	.section	.note.nv.cuinfo,"",@"SHT_NOTE"
	.sectionflags	@"SHF_NOTE_NV_CUINFO"
        /*0018*/ 	.short	0x0002
        /*001a*/ 	.short	0x0064
        /*001c*/ 	.short	0x0082
	.zero		2


//--------------------- .nv.info                  --------------------------
	.section	.nv.info,"",@"SHT_CUDA_INFO"
	.align	4


	//----- nvinfo : EIATTR_REGCOUNT
	.align		4
        /*0000*/ 	.byte	0x04, 0x2f
        /*0002*/ 	.short	(.L_3 - .L_2)
	.align		4
.L_2:
        /*0004*/ 	.word	index@(_Z6kernelv)
        /*0008*/ 	.word	0x00000018


	//----- nvinfo : EIATTR_FRAME_SIZE
	.align		4
.L_3:
        /*000c*/ 	.byte	0x04, 0x11
        /*000e*/ 	.short	(.L_5 - .L_4)
	.align		4
.L_4:
        /*0010*/ 	.word	index@(_Z6kernelv)
        /*0014*/ 	.word	0x00000008


	//----- nvinfo : EIATTR_MIN_STACK_SIZE
	.align		4
.L_5:
        /*0018*/ 	.byte	0x04, 0x12
        /*001a*/ 	.short	(.L_7 - .L_6)
	.align		4
.L_6:
        /*001c*/ 	.word	index@(_Z6kernelv)
        /*0020*/ 	.word	0x00000008
.L_7:


//--------------------- .nv.compat                --------------------------
	.section	.nv.compat,"",@"SHT_CUDA_COMPAT_INFO"
	.align	4
        /*0000*/ 	.byte	0x02, 0x09, 0x00, 0x00, 0x02, 0x02, 0x01, 0x00, 0x02, 0x05, 0x05, 0x00, 0x03, 0x07, 0x01, 0x01
        /*0010*/ 	.byte	0x02, 0x03, 0x00, 0x00, 0x02, 0x06, 0x01, 0x00, 0x04, 0x0b, 0x08, 0x00, 0x09, 0x00, 0x00, 0x00
        /*0020*/ 	.byte	0x00, 0x00, 0x00, 0x00


//--------------------- .nv.info._Z6kernelv       --------------------------
	.section	.nv.info._Z6kernelv,"",@"SHT_CUDA_INFO"
	.sectionflags	@""
	.align	4


	//----- nvinfo : EIATTR_CUDA_API_VERSION
	.align		4
        /*0000*/ 	.byte	0x04, 0x37
        /*0002*/ 	.short	(.L_9 - .L_8)
.L_8:
        /*0004*/ 	.word	0x00000082


	//----- nvinfo : EIATTR_SPARSE_MMA_MASK
	.align		4
.L_9:
        /*0008*/ 	.byte	0x03, 0x50
        /*000a*/ 	.short	0x0000


	//----- nvinfo : EIATTR_MAXREG_COUNT
	.align		4
        /*000c*/ 	.byte	0x03, 0x1b
        /*000e*/ 	.short	0x00ff


	//----- nvinfo : EIATTR_EXTERNS
	.align		4
        /*0010*/ 	.byte	0x04, 0x0f
        /*0012*/ 	.short	(.L_11 - .L_10)


	//   ....[0]....
	.align		4
.L_10:
        /*0014*/ 	.word	index@(vprintf)


	//----- nvinfo : EIATTR_MERCURY_ISA_VERSION
	.align		4
.L_11:
        /*0018*/ 	.byte	0x03, 0x5f
        /*001a*/ 	.short	0x0101


	//----- nvinfo : EIATTR_VRC_CTA_INIT_COUNT
	.align		4
        /*001c*/ 	.byte	0x02, 0x4a
	.zero		1
	.zero		1


	//----- nvinfo : EIATTR_SYSCALL_OFFSETS
	.align		4
        /*0020*/ 	.byte	0x04, 0x46
        /*0022*/ 	.short	(.L_13 - .L_12)


	//   ....[0]....
.L_12:
        /*0024*/ 	.word	0x00000110


	//   ....[1]....
        /*0028*/ 	.word	0x000001b0


	//----- nvinfo : EIATTR_EXIT_INSTR_OFFSETS
	.align		4
.L_13:
        /*002c*/ 	.byte	0x04, 0x1c
        /*002e*/ 	.short	(.L_15 - .L_14)


	//   ....[0]....
.L_14:
        /*0030*/ 	.word	0x000001c0


	//----- nvinfo : EIATTR_SW_WAR
	.align		4
.L_15:
        /*0034*/ 	.byte	0x04, 0x36
        /*0036*/ 	.short	(.L_17 - .L_16)
.L_16:
        /*0038*/ 	.word	0x00000008
.L_17:


//--------------------- .nv.callgraph             --------------------------
	.section	.nv.callgraph,"",@"SHT_CUDA_CALLGRAPH"
	.align	4
	.sectionentsize	8
	.align		4
        /*0000*/ 	.word	0x00000000
	.align		4
        /*0004*/ 	.word	0xffffffff
	.align		4
        /*0008*/ 	.word	index@(_Z6kernelv)
	.align		4
        /*000c*/ 	.word	index@(vprintf)
	.align		4
        /*0010*/ 	.word	0x00000000
	.align		4
        /*0014*/ 	.word	0xfffffffe
	.align		4
        /*0018*/ 	.word	0x00000000
	.align		4
        /*001c*/ 	.word	0xfffffffd
	.align		4
        /*0020*/ 	.word	0x00000000
	.align		4
        /*0024*/ 	.word	0xfffffffc


//--------------------- .nv.constant4             --------------------------
	.section	.nv.constant4,"a",@progbits
	.align	8
	.align		8
.nv.constant4:
        /*0000*/ 	.dword	vprintf
	.align		8
        /*0008*/ 	.dword	$str
	.align		8
        /*0010*/ 	.dword	$str$1


//--------------------- .text._Z6kernelv          --------------------------
	.section	.text._Z6kernelv,"ax",@progbits
	.align	128
        .global         _Z6kernelv
        .type           _Z6kernelv,@function
        .size           _Z6kernelv,(.L_x_3 - _Z6kernelv)
        .other          _Z6kernelv,@"STO_CUDA_ENTRY STV_DEFAULT"
_Z6kernelv:
.text._Z6kernelv:
[----:B------:R-:W0:Y:S01]  /*0000*/  LDC R1, c[0x0][0x37c] ;  /* 0x0000df00ff017b82 */ /* 0x000e220000000800 */
[----:B------:R-:W1:Y:S01]  /*0010*/  LDCU UR4, c[0x0][0x2f8] ;  /* 0x00005f00ff0477ac */ /* 0x000e620008000800 */
[----:B------:R-:W-:Y:S02]  /*0020*/  HFMA2 R11, -RZ, RZ, 2.193359375, 0.01343536376953125 ;  /* 0x406322e1ff0b7431 */ /* 0x000fe400000001ff */
[----:B0-----:R-:W-:Y:S01]  /*0030*/  VIADD R1, R1, 0xfffffff8 ;  /* 0xfffffff801017836 */ /* 0x001fe20000000000 */
[----:B------:R-:W-:Y:S01]  /*0040*/  MOV R2, 0x0 ;  /* 0x0000000000027802 */ /* 0x000fe20000000f00 */
[----:B------:R-:W-:Y:S01]  /*0050*/  IMAD.MOV.U32 R10, RZ, RZ, 0x47ae147b ;  /* 0x47ae147bff0a7424 */ /* 0x000fe200078e00ff */
[----:B------:R-:W0:Y:S02]  /*0060*/  LDCU UR5, c[0x0][0x2fc] ;  /* 0x00005f80ff0577ac */ /* 0x000e240008000800 */
[----:B------:R2:W3:Y:S02]  /*0070*/  LDC.64 R8, c[0x4][R2] ;  /* 0x0100000002087b82 */ /* 0x0004e40000000a00 */
[----:B------:R2:W-:Y:S01]  /*0080*/  STL.64 [R1], R10 ;  /* 0x0000000a01007387 */ /* 0x0005e20000100a00 */
[----:B------:R-:W4:Y:S01]  /*0090*/  LDCU.64 UR6, c[0x4][0x8] ;  /* 0x01000100ff0677ac */ /* 0x000f220008000a00 */
[----:B-1----:R-:W-:-:S04]  /*00a0*/  IADD3 R16, P0, PT, R1, UR4, RZ ;  /* 0x0000000401107c10 */ /* 0x002fc8000ff1e0ff */
[----:B------:R-:W-:Y:S01]  /*00b0*/  MOV R6, R16 ;  /* 0x0000001000067202 */ /* 0x000fe20000000f00 */
[----:B0-----:R-:W-:-:S04]  /*00c0*/  IMAD.X R17, RZ, RZ, UR5, P0 ;  /* 0x00000005ff117e24 */ /* 0x001fc800080e06ff */
[----:B------:R-:W-:Y:S01]  /*00d0*/  IMAD.MOV.U32 R7, RZ, RZ, R17 ;  /* 0x000000ffff077224 */ /* 0x000fe200078e0011 */
[----:B----4-:R-:W-:Y:S01]  /*00e0*/  MOV R4, UR6 ;  /* 0x0000000600047c02 */ /* 0x010fe20008000f00 */
[----:B--2---:R-:W-:-:S07]  /*00f0*/  IMAD.U32 R5, RZ, RZ, UR7 ;  /* 0x00000007ff057e24 */ /* 0x004fce000f8e00ff */
[----:B------:R-:W-:-:S07]  /*0100*/  LEPC R20, `(.L_x_0) ;  /* 0x000000001014794e */ /* 0x000fce0000000000 */
[----:B---3--:R-:W-:Y:S05]  /*0110*/  CALL.ABS.NOINC R8 ;  /* 0x0000000008007343 */ /* 0x008fea0003c00000 */
.L_x_0:
[----:B------:R-:W-:Y:S01]  /*0120*/  HFMA2 R0, -RZ, RZ, 0, 2.98023223876953125e-07 ;  /* 0x00000005ff007431 */ /* 0x000fe200000001ff */
[----:B------:R-:W0:Y:S01]  /*0130*/  LDC.64 R2, c[0x4][R2] ;  /* 0x0100000002027b82 */ /* 0x000e220000000a00 */
[----:B------:R-:W1:Y:S01]  /*0140*/  LDCU.64 UR4, c[0x4][0x10] ;  /* 0x01000200ff0477ac */ /* 0x000e620008000a00 */
[----:B------:R-:W-:Y:S01]  /*0150*/  IMAD.MOV.U32 R6, RZ, RZ, R16 ;  /* 0x000000ffff067224 */ /* 0x000fe200078e0010 */
[----:B------:R-:W-:Y:S01]  /*0160*/  MOV R7, R17 ;  /* 0x0000001100077202 */ /* 0x000fe20000000f00 */
[----:B------:R2:W-:Y:S01]  /*0170*/  STL [R1], R0 ;  /* 0x0000000001007387 */ /* 0x0005e20000100800 */
[----:B-1----:R-:W-:Y:S01]  /*0180*/  IMAD.U32 R4, RZ, RZ, UR4 ;  /* 0x00000004ff047e24 */ /* 0x002fe2000f8e00ff */
[----:B--2---:R-:W-:-:S07]  /*0190*/  MOV R5, UR5 ;  /* 0x0000000500057c02 */ /* 0x004fce0008000f00 */
[----:B------:R-:W-:-:S07]  /*01a0*/  LEPC R20, `(.L_x_1) ;  /* 0x000000001014794e */ /* 0x000fce0000000000 */
[----:B0-----:R-:W-:Y:S05]  /*01b0*/  CALL.ABS.NOINC R2 ;  /* 0x0000000002007343 */ /* 0x001fea0003c00000 */
.L_x_1:
[----:B------:R-:W-:Y:S05]  /*01c0*/  EXIT ;  /* 0x000000000000794d */ /* 0x000fea0003800000 */
.L_x_2:
[----:B------:R-:W-:-:S00]  /*01d0*/  BRA `(.L_x_2) ;  /* 0xfffffffc00fc7947 */ /* 0x000fc0000383ffff */
[----:B------:R-:W-:-:S00]  /*01e0*/  NOP ;  /* 0x0000000000007918 */ /* 0x000fc00000000000 */
        /* <DEDUP_REMOVED lines=9> */
.L_x_3:


//--------------------- .nv.global.init           --------------------------
	.section	.nv.global.init,"aw",@progbits
.nv.global.init:
	.type		$str,@object
	.size		$str,($str$1 - $str)
$str:
        /*0000*/ 	.byte	0x25, 0x66, 0x0a, 0x00
	.type		$str$1,@object
	.size		$str$1,(.L_1 - $str$1)
$str$1:
        /*0004*/ 	.byte	0x25, 0x64, 0x0a, 0x00
.L_1:


//--------------------- .nv.shared.reserved.0     --------------------------
	.section	.nv.shared.reserved.0,"aw",@nobits
	.weak		__nv_reservedSMEM_offset_0_alias
	.size		__nv_reservedSMEM_offset_0_alias, 0, 64
	.other		__nv_reservedSMEM_offset_0_alias,@"STO_CUDA_RESERVED_SHARED STV_DEFAULT"
__nv_reservedSMEM_offset_0_alias:
	.zero		0
	.zero		64


//--------------------- .nv.constant0._Z6kernelv  --------------------------
	.section	.nv.constant0._Z6kernelv,"a",@progbits
	.sectionflags	@""
	.align	4
.nv.constant0._Z6kernelv:
	.zero		896


//--------------------- SYMBOLS --------------------------

	.type		.nv.reservedSmem.offset0,@object
	.size		.nv.reservedSmem.offset0,0x4
	.type		vprintf,@function
